//
// Generated by NVIDIA NVVM Compiler
//
// Compiler Build ID: CL-36424714
// Cuda compilation tools, release 13.0, V13.0.88
// Based on NVVM 20.0.0
//

.version 9.0
.target sm_100
.address_size 64

	// .globl	_Z6kernelPhji
.global .align 4 .b8 __cudart_i2opi_f[24] = {65, 144, 67, 60, 153, 149, 98, 219, 192, 221, 52, 245, 209, 87, 39, 252, 41, 21, 68, 78, 110, 131, 249, 162};

.visible .entry _Z6kernelPhji(
	.param .u64 .ptr .align 1 _Z6kernelPhji_param_0,
	.param .u32 _Z6kernelPhji_param_1,
	.param .u32 _Z6kernelPhji_param_2
)
{
	.local .align 4 .b8 	__local_depot0[28];
	.reg .b64 	%SP;
	.reg .b64 	%SPL;
	.reg .pred 	%p<9>;
	.reg .b16 	%rs<3>;
	.reg .b32 	%r<58>;
	.reg .b32 	%f<40>;
	.reg .b64 	%rd<25>;
	.reg .b64 	%fd<10>;

	mov.u64 	%SPL, __local_depot0;
	ld.param.u64 	%rd9, [_Z6kernelPhji_param_0];
	ld.param.u32 	%r16, [_Z6kernelPhji_param_1];
	ld.param.u32 	%r17, [_Z6kernelPhji_param_2];
	add.u64 	%rd1, %SPL, 0;
	mov.u32 	%r18, %tid.x;
	mov.u32 	%r19, %ctaid.x;
	mov.u32 	%r20, %ntid.x;
	mad.lo.s32 	%r21, %r19, %r20, %r18;
	mov.u32 	%r22, %tid.y;
	mov.u32 	%r23, %ctaid.y;
	mov.u32 	%r24, %ntid.y;
	mad.lo.s32 	%r25, %r23, %r24, %r22;
	mov.u32 	%r26, %nctaid.x;
	mul.lo.s32 	%r27, %r26, %r20;
	mad.lo.s32 	%r1, %r27, %r25, %r21;
	cvt.rn.f64.s32 	%fd1, %r21;
	mul.f64 	%fd2, %fd1, 0d3FE0000000000000;
	mul.hi.u32 	%r28, %r16, -2004318071;
	shr.u32 	%r29, %r28, 3;
	cvt.rn.f64.u32 	%fd3, %r29;
	sub.f64 	%fd4, %fd2, %fd3;
	cvt.rn.f32.f64 	%f8, %fd4;
	cvt.rn.f64.u32 	%fd5, %r25;
	mul.f64 	%fd6, %fd5, 0d3FE0000000000000;
	sub.f64 	%fd7, %fd6, %fd3;
	cvt.rn.f32.f64 	%f9, %fd7;
	mul.f32 	%f10, %f9, %f9;
	fma.rn.f32 	%f11, %f8, %f8, %f10;
	sqrt.rn.f32 	%f12, %f11;
	div.rn.f32 	%f1, %f12, 0f41200000;
	cvt.rn.f32.s32 	%f13, %r17;
	div.rn.f32 	%f14, %f13, 0fC0E00000;
	add.f32 	%f2, %f1, %f14;
	mul.f32 	%f15, %f2, 0f3F22F983;
	cvt.rni.s32.f32 	%r57, %f15;
	cvt.rn.f32.s32 	%f16, %r57;
	fma.rn.f32 	%f17, %f16, 0fBFC90FDA, %f2;
	fma.rn.f32 	%f18, %f16, 0fB3A22168, %f17;
	fma.rn.f32 	%f39, %f16, 0fA7C234C5, %f18;
	abs.f32 	%f4, %f2;
	setp.ltu.f32 	%p1, %f4, 0f47CE4780;
	@%p1 bra 	$L__BB0_8;
	setp.neu.f32 	%p2, %f4, 0f7F800000;
	@%p2 bra 	$L__BB0_3;
	mov.f32 	%f21, 0f00000000;
	mul.rn.f32 	%f39, %f2, %f21;
	mov.b32 	%r57, 0;
	bra.uni 	$L__BB0_8;
$L__BB0_3:
	mov.b32 	%r3, %f2;
	shl.b32 	%r31, %r3, 8;
	or.b32  	%r4, %r31, -2147483648;
	mov.b64 	%rd24, 0;
	mov.b32 	%r54, 0;
	mov.u64 	%rd22, __cudart_i2opi_f;
	mov.u64 	%rd23, %rd1;
$L__BB0_4:
	.pragma "nounroll";
	ld.global.nc.u32 	%r32, [%rd22];
	mad.wide.u32 	%rd13, %r32, %r4, %rd24;
	shr.u64 	%rd24, %rd13, 32;
	st.local.u32 	[%rd23], %rd13;
	add.s32 	%r54, %r54, 1;
	add.s64 	%rd23, %rd23, 4;
	add.s64 	%rd22, %rd22, 4;
	setp.ne.s32 	%p3, %r54, 6;
	@%p3 bra 	$L__BB0_4;
	shr.u32 	%r33, %r3, 23;
	st.local.u32 	[%rd1+24], %rd24;
	and.b32  	%r7, %r33, 31;
	and.b32  	%r34, %r33, 224;
	add.s32 	%r35, %r34, -128;
	shr.u32 	%r36, %r35, 5;
	mul.wide.u32 	%rd14, %r36, 4;
	sub.s64 	%rd8, %rd1, %rd14;
	ld.local.u32 	%r55, [%rd8+24];
	ld.local.u32 	%r56, [%rd8+20];
	setp.eq.s32 	%p4, %r7, 0;
	@%p4 bra 	$L__BB0_7;
	shf.l.wrap.b32 	%r55, %r56, %r55, %r7;
	ld.local.u32 	%r37, [%rd8+16];
	shf.l.wrap.b32 	%r56, %r37, %r56, %r7;
$L__BB0_7:
	shr.u32 	%r38, %r55, 30;
	shf.l.wrap.b32 	%r39, %r56, %r55, 2;
	shl.b32 	%r40, %r56, 2;
	shr.u32 	%r41, %r39, 31;
	add.s32 	%r42, %r41, %r38;
	neg.s32 	%r43, %r42;
	setp.lt.s32 	%p5, %r3, 0;
	selp.b32 	%r57, %r43, %r42, %p5;
	xor.b32  	%r44, %r39, %r3;
	shr.s32 	%r45, %r39, 31;
	xor.b32  	%r46, %r45, %r39;
	xor.b32  	%r47, %r45, %r40;
	cvt.u64.u32 	%rd15, %r46;
	shl.b64 	%rd16, %rd15, 32;
	cvt.u64.u32 	%rd17, %r47;
	or.b64  	%rd18, %rd16, %rd17;
	cvt.rn.f64.s64 	%fd8, %rd18;
	mul.f64 	%fd9, %fd8, 0d3BF921FB54442D19;
	cvt.rn.f32.f64 	%f19, %fd9;
	neg.f32 	%f20, %f19;
	setp.lt.s32 	%p6, %r44, 0;
	selp.f32 	%f39, %f20, %f19, %p6;
$L__BB0_8:
	cvta.to.global.u64 	%rd19, %rd9;
	add.s32 	%r49, %r57, 1;
	mul.rn.f32 	%f22, %f39, %f39;
	and.b32  	%r50, %r57, 1;
	setp.eq.b32 	%p7, %r50, 1;
	selp.f32 	%f23, %f39, 0f3F800000, %p7;
	fma.rn.f32 	%f24, %f22, %f23, 0f00000000;
	fma.rn.f32 	%f25, %f22, 0f37CBAC00, 0fBAB607ED;
	selp.f32 	%f26, 0fB94D4153, %f25, %p7;
	selp.f32 	%f27, 0f3C0885E4, 0f3D2AAABB, %p7;
	fma.rn.f32 	%f28, %f26, %f22, %f27;
	selp.f32 	%f29, 0fBE2AAAA8, 0fBEFFFFFF, %p7;
	fma.rn.f32 	%f30, %f28, %f22, %f29;
	fma.rn.f32 	%f31, %f30, %f24, %f23;
	and.b32  	%r51, %r49, 2;
	setp.eq.s32 	%p8, %r51, 0;
	mov.f32 	%f32, 0f00000000;
	sub.f32 	%f33, %f32, %f31;
	selp.f32 	%f34, %f31, %f33, %p8;
	mul.f32 	%f35, %f34, 0f42FE0000;
	add.f32 	%f36, %f1, 0f3F800000;
	div.rn.f32 	%f37, %f35, %f36;
	add.f32 	%f38, %f37, 0f43000000;
	cvt.rzi.u32.f32 	%r52, %f38;
	cvt.u16.u32 	%rs1, %r52;
	shl.b32 	%r53, %r1, 2;
	cvt.s64.s32 	%rd20, %r53;
	add.s64 	%rd21, %rd19, %rd20;
	st.global.u8 	[%rd21], %rs1;
	st.global.u8 	[%rd21+1], %rs1;
	st.global.u8 	[%rd21+2], %rs1;
	mov.b16 	%rs2, 255;
	st.global.u8 	[%rd21+3], %rs2;
	ret;

}


// ===== COMPILED SASS (sm_100) =====

	.target	sm_100

	.elftype	@"ET_EXEC"


//--------------------- .note.nv.tkinfo           --------------------------
	.section	.note.nv.tkinfo,"",@"SHT_NOTE"
	.sectionflags	@"SHF_NOTE_NV_TKINFO"
	.tkinfo
        /*0018*/ 	.word	0x00000002
        /*0030*/ 	.string	""
        /*0030*/ 	.string	"ptxas"
        /*0030*/ 	.string	"Cuda compilation tools, release 13.0, V13.0.88"
        /*0030*/ 	.string	"Build cuda_13.0.r13.0/compiler.36424714_0"
        /*0030*/ 	.string	"-arch sm_100 -m 64 "



//--------------------- .note.nv.cuinfo           --------------------------
	.section	.note.nv.cuinfo,"",@"SHT_NOTE"
	.sectionflags	@"SHF_NOTE_NV_CUINFO"
        /*0018*/ 	.short	0x0002
        /*001a*/ 	.short	0x0064
        /*001c*/ 	.short	0x0082
	.zero		2


//--------------------- .nv.info                  --------------------------
	.section	.nv.info,"",@"SHT_CUDA_INFO"
	.align	4


	//----- nvinfo : EIATTR_REGCOUNT
	.align		4
        /*0000*/ 	.byte	0x04, 0x2f
        /*0002*/ 	.short	(.L_2 - .L_1)
	.align		4
.L_1:
        /*0004*/ 	.word	index@(_Z6kernelPhji)
        /*0008*/ 	.word	0x00000012


	//----- nvinfo : EIATTR_FRAME_SIZE
	.align		4
.L_2:
        /*000c*/ 	.byte	0x04, 0x11
        /*000e*/ 	.short	(.L_4 - .L_3)
	.align		4
.L_3:
        /*0010*/ 	.word	index@($__internal_1_$__cuda_sm3x_div_rn_noftz_f32_slowpath)
        /*0014*/ 	.word	0x00000020


	//----- nvinfo : EIATTR_FRAME_SIZE
	.align		4
.L_4:
        /*0018*/ 	.byte	0x04, 0x11
        /*001a*/ 	.short	(.L_6 - .L_5)
	.align		4
.L_5:
        /*001c*/ 	.word	index@($__internal_0_$__cuda_sm20_sqrt_rn_f32_slowpath)
        /*0020*/ 	.word	0x00000020


	//----- nvinfo : EIATTR_FRAME_SIZE
	.align		4
.L_6:
        /*0024*/ 	.byte	0x04, 0x11
        /*0026*/ 	.short	(.L_8 - .L_7)
	.align		4
.L_7:
        /*0028*/ 	.word	index@(_Z6kernelPhji)
        /*002c*/ 	.word	0x00000020


	//----- nvinfo : EIATTR_MIN_STACK_SIZE
	.align		4
.L_8:
        /*0030*/ 	.byte	0x04, 0x12
        /*0032*/ 	.short	(.L_10 - .L_9)
	.align		4
.L_9:
        /*0034*/ 	.word	index@(_Z6kernelPhji)
        /*0038*/ 	.word	0x00000020
.L_10:


//--------------------- .nv.compat                --------------------------
	.section	.nv.compat,"",@"SHT_CUDA_COMPAT_INFO"
	.align	4
        /*0000*/ 	.byte	0x02, 0x09, 0x00, 0x00, 0x02, 0x02, 0x01, 0x00, 0x02, 0x05, 0x05, 0x00, 0x03, 0x07, 0x01, 0x01
        /*0010*/ 	.byte	0x02, 0x03, 0x00, 0x00, 0x02, 0x06, 0x01, 0x00, 0x04, 0x0b, 0x08, 0x00, 0x01, 0x00, 0x00, 0x00
        /*0020*/ 	.byte	0x00, 0x00, 0x00, 0x00


//--------------------- .nv.info._Z6kernelPhji    --------------------------
	.section	.nv.info._Z6kernelPhji,"",@"SHT_CUDA_INFO"
	.sectionflags	@""
	.align	4


	//----- nvinfo : EIATTR_CUDA_API_VERSION
	.align		4
        /*0000*/ 	.byte	0x04, 0x37
        /*0002*/ 	.short	(.L_12 - .L_11)
.L_11:
        /*0004*/ 	.word	0x00000082


	//----- nvinfo : EIATTR_KPARAM_INFO
	.align		4
.L_12:
        /*0008*/ 	.byte	0x04, 0x17
        /*000a*/ 	.short	(.L_14 - .L_13)
.L_13:
        /*000c*/ 	.word	0x00000000
        /*0010*/ 	.short	0x0002
        /*0012*/ 	.short	0x000c
        /*0014*/ 	.byte	0x00, 0xf0, 0x11, 0x00


	//----- nvinfo : EIATTR_KPARAM_INFO
	.align		4
.L_14:
        /*0018*/ 	.byte	0x04, 0x17
        /*001a*/ 	.short	(.L_16 - .L_15)
.L_15:
        /*001c*/ 	.word	0x00000000
        /*0020*/ 	.short	0x0001
        /*0022*/ 	.short	0x0008
        /*0024*/ 	.byte	0x00, 0xf0, 0x11, 0x00


	//----- nvinfo : EIATTR_KPARAM_INFO
	.align		4
.L_16:
        /*0028*/ 	.byte	0x04, 0x17
        /*002a*/ 	.short	(.L_18 - .L_17)
.L_17:
        /*002c*/ 	.word	0x00000000
        /*0030*/ 	.short	0x0000
        /*0032*/ 	.short	0x0000
        /*0034*/ 	.byte	0x00, 0xf5, 0x21, 0x00


	//----- nvinfo : EIATTR_SPARSE_MMA_MASK
	.align		4
.L_18:
        /*0038*/ 	.byte	0x03, 0x50
        /*003a*/ 	.short	0x0000


	//----- nvinfo : EIATTR_MAXREG_COUNT
	.align		4
        /*003c*/ 	.byte	0x03, 0x1b
        /*003e*/ 	.short	0x00ff


	//----- nvinfo : EIATTR_MERCURY_ISA_VERSION
	.align		4
        /*0040*/ 	.byte	0x03, 0x5f
        /*0042*/ 	.short	0x0101


	//----- nvinfo : EIATTR_VRC_CTA_INIT_COUNT
	.align		4
        /*0044*/ 	.byte	0x02, 0x4a
	.zero		1
	.zero		1


	//----- nvinfo : EIATTR_EXIT_INSTR_OFFSETS
	.align		4
        /*0048*/ 	.byte	0x04, 0x1c
        /*004a*/ 	.short	(.L_20 - .L_19)


	//   ....[0]....
.L_19:
        /*004c*/ 	.word	0x00000b60


	//----- nvinfo : EIATTR_CRS_STACK_SIZE
	.align		4
.L_20:
        /*0050*/ 	.byte	0x04, 0x1e
        /*0052*/ 	.short	(.L_22 - .L_21)
.L_21:
        /*0054*/ 	.word	0x00000000


	//----- nvinfo : EIATTR_CBANK_PARAM_SIZE
	.align		4
.L_22:
        /*0058*/ 	.byte	0x03, 0x19
        /*005a*/ 	.short	0x0010


	//----- nvinfo : EIATTR_PARAM_CBANK
	.align		4
        /*005c*/ 	.byte	0x04, 0x0a
        /*005e*/ 	.short	(.L_24 - .L_23)
	.align		4
.L_23:
        /*0060*/ 	.word	index@(.nv.constant0._Z6kernelPhji)
        /*0064*/ 	.short	0x0380
        /*0066*/ 	.short	0x0010


	//----- nvinfo : EIATTR_SW_WAR
	.align		4
.L_24:
        /*0068*/ 	.byte	0x04, 0x36
        /*006a*/ 	.short	(.L_26 - .L_25)
.L_25:
        /*006c*/ 	.word	0x00000008
.L_26:


//--------------------- .nv.callgraph             --------------------------
	.section	.nv.callgraph,"",@"SHT_CUDA_CALLGRAPH"
	.align	4
	.sectionentsize	8
	.align		4
        /*0000*/ 	.word	0x00000000
	.align		4
        /*0004*/ 	.word	0xffffffff
	.align		4
        /*0008*/ 	.word	0x00000000
	.align		4
        /*000c*/ 	.word	0xfffffffe
	.align		4
        /*0010*/ 	.word	0x00000000
	.align		4
        /*0014*/ 	.word	0xfffffffd
	.align		4
        /*0018*/ 	.word	0x00000000
	.align		4
        /*001c*/ 	.word	0xfffffffc


//--------------------- .nv.constant4             --------------------------
	.section	.nv.constant4,"a",@progbits
	.align	8
	.align		8
.nv.constant4:
        /*0000*/ 	.dword	__cudart_i2opi_f


//--------------------- .text._Z6kernelPhji       --------------------------
	.section	.text._Z6kernelPhji,"ax",@progbits
	.align	128
        .global         _Z6kernelPhji
        .type           _Z6kernelPhji,@function
        .size           _Z6kernelPhji,(.L_x_25 - _Z6kernelPhji)
        .other          _Z6kernelPhji,@"STO_CUDA_ENTRY STV_DEFAULT"
_Z6kernelPhji:
.text._Z6kernelPhji:
[----:B------:R-:W0:Y:S01]  /*0000*/  LDC R1, c[0x0][0x37c] ;  /* 0x0000df00ff017b82 */ /* 0x000e220000000800 */
[----:B------:R-:W1:Y:S01]  /*0010*/  S2R R9, SR_TID.Y ;  /* 0x0000000000097919 */ /* 0x000e620000002200 */
[----:B------:R-:W2:Y:S06]  /*0020*/  LDCU UR4, c[0x0][0x388] ;  /* 0x00007100ff0477ac */ /* 0x000eac0008000800 */
[----:B------:R-:W3:Y:S01]  /*0030*/  LDC R13, c[0x0][0x360] ;  /* 0x0000d800ff0d7b82 */ /* 0x000ee20000000800 */
[----:B------:R-:W-:Y:S01]  /*0040*/  BSSY.RECONVERGENT B0, `(.L_x_0) ;  /* 0x0000022000007945 */ /* 0x000fe20003800200 */
[----:B------:R-:W3:Y:S01]  /*0050*/  S2R R0, SR_TID.X ;  /* 0x0000000000007919 */ /* 0x000ee20000002100 */
[----:B0-----:R-:W-:-:S05]  /*0060*/  VIADD R1, R1, 0xffffffe0 ;  /* 0xffffffe001017836 */ /* 0x001fca0000000000 */
[----:B------:R-:W1:Y:S08]  /*0070*/  S2UR UR7, SR_CTAID.Y ;  /* 0x00000000000779c3 */ /* 0x000e700000002600 */
[----:B------:R-:W1:Y:S01]  /*0080*/  LDC R2, c[0x0][0x364] ;  /* 0x0000d900ff027b82 */ /* 0x000e620000000800 */
[----:B--2---:R-:W-:-:S04]  /*0090*/  UIMAD.WIDE.U32 UR4, UR4, -0x77777777, URZ ;  /* 0x88888889040478a5 */ /* 0x004fc8000f8e00ff */
[----:B------:R-:W-:-:S03]  /*00a0*/  USHF.R.U32.HI UR5, URZ, 0x3, UR5 ;  /* 0x00000003ff057899 */ /* 0x000fc60008011605 */
[----:B------:R-:W3:Y:S04]  /*00b0*/  S2UR UR6, SR_CTAID.X ;  /* 0x00000000000679c3 */ /* 0x000ee80000002500 */
[----:B------:R-:W0:Y:S02]  /*00c0*/  LDCU UR4, c[0x0][0x370] ;  /* 0x00006e00ff0477ac */ /* 0x000e240008000800 */
[----:B------:R-:W-:Y:S01]  /*00d0*/  I2F.F64.U32 R4, UR5 ;  /* 0x0000000500047d12 */ /* 0x000fe20008201800 */
[----:B-1----:R-:W-:-:S07]  /*00e0*/  IMAD R9, R2, UR7, R9 ;  /* 0x0000000702097c24 */ /* 0x002fce000f8e0209 */
[----:B------:R-:W1:Y:S01]  /*00f0*/  I2F.F64.U32 R6, R9 ;  /* 0x0000000900067312 */ /* 0x000e620000201800 */
[----:B---3--:R-:W-:-:S07]  /*0100*/  IMAD R0, R13, UR6, R0 ;  /* 0x000000060d007c24 */ /* 0x008fce000f8e0200 */
[----:B------:R-:W2:Y:S01]  /*0110*/  I2F.F64 R2, R0 ;  /* 0x0000000000027312 */ /* 0x000ea20000201c00 */
[--C-:B-1----:R-:W-:Y:S02]  /*0120*/  DFMA R6, R6, 0.5, -R4.reuse ;  /* 0x3fe000000606782b */ /* 0x102fe40000000804 */
[----:B--2---:R-:W-:-:S08]  /*0130*/  DFMA R2, R2, 0.5, -R4 ;  /* 0x3fe000000202782b */ /* 0x004fd00000000804 */
[----:B------:R-:W1:Y:S08]  /*0140*/  F2F.F32.F64 R6, R6 ;  /* 0x0000000600067310 */ /* 0x000e700000301000 */
[----:B------:R-:W2:Y:S01]  /*0150*/  F2F.F32.F64 R2, R2 ;  /* 0x0000000200027310 */ /* 0x000ea20000301000 */
[----:B-1----:R-:W-:-:S04]  /*0160*/  FMUL R5, R6, R6 ;  /* 0x0000000606057220 */ /* 0x002fc80000400000 */
[----:B--2---:R-:W-:-:S04]  /*0170*/  FFMA R4, R2, R2, R5 ;  /* 0x0000000202047223 */ /* 0x004fc80000000005 */
[----:B------:R-:W-:Y:S01]  /*0180*/  VIADD R5, R4, 0xf3000000 ;  /* 0xf300000004057836 */ /* 0x000fe20000000000 */
[----:B------:R1:W2:Y:S04]  /*0190*/  MUFU.RSQ R11, R4 ;  /* 0x00000004000b7308 */ /* 0x0002a80000001400 */
[----:B------:R-:W-:Y:S01]  /*01a0*/  ISETP.GT.U32.AND P0, PT, R5, 0x727fffff, PT ;  /* 0x727fffff0500780c */ /* 0x000fe20003f04070 */
[----:B0-----:R-:W-:-:S04]  /*01b0*/  IMAD R5, R13, UR4, RZ ;  /* 0x000000040d057c24 */ /* 0x001fc8000f8e02ff */
[----:B------:R-:W-:-:S08]  /*01c0*/  IMAD R5, R9, R5, R0 ;  /* 0x0000000509057224 */ /* 0x000fd000078e0200 */
[----:B-12---:R-:W-:Y:S05]  /*01d0*/  @!P0 BRA `(.L_x_1) ;  /* 0x0000000000108947 */ /* 0x006fea0003800000 */
[----:B------:R-:W-:-:S07]  /*01e0*/  MOV R8, 0x200 ;  /* 0x0000020000087802 */ /* 0x000fce0000000f00 */
[----:B------:R-:W-:Y:S05]  /*01f0*/  CALL.REL.NOINC `($__internal_0_$__cuda_sm20_sqrt_rn_f32_slowpath) ;  /* 0x00000008005c7944 */ /* 0x000fea0003c00000 */
[----:B------:R-:W-:Y:S01]  /*0200*/  IMAD.MOV.U32 R3, RZ, RZ, R4 ;  /* 0x000000ffff037224 */ /* 0x000fe200078e0004 */
[----:B------:R-:W-:Y:S06]  /*0210*/  BRA `(.L_x_2) ;  /* 0x0000000000107947 */ /* 0x000fec0003800000 */
.L_x_1:
[----:B------:R-:W-:Y:S01]  /*0220*/  FMUL.FTZ R3, R4, R11 ;  /* 0x0000000b04037220 */ /* 0x000fe20000410000 */
[----:B------:R-:W-:-:S03]  /*0230*/  FMUL.FTZ R11, R11, 0.5 ;  /* 0x3f0000000b0b7820 */ /* 0x000fc60000410000 */
[----:B------:R-:W-:-:S04]  /*0240*/  FFMA R4, -R3, R3, R4 ;  /* 0x0000000303047223 */ /* 0x000fc80000000104 */
[----:B------:R-:W-:-:S07]  /*0250*/  FFMA R3, R4, R11, R3 ;  /* 0x0000000b04037223 */ /* 0x000fce0000000003 */
.L_x_2:
[----:B------:R-:W-:Y:S05]  /*0260*/  BSYNC.RECONVERGENT B0 ;  /* 0x0000000000007941 */ /* 0x000fea0003800200 */
.L_x_0:
[----:B------:R-:W-:Y:S01]  /*0270*/  MOV R7, 0x3dcccccd ;  /* 0x3dcccccd00077802 */ /* 0x000fe20000000f00 */
[----:B------:R-:W-:Y:S01]  /*0280*/  IMAD.MOV.U32 R0, RZ, RZ, 0x41200000 ;  /* 0x41200000ff007424 */ /* 0x000fe200078e00ff */
[----:B------:R-:W0:Y:S01]  /*0290*/  FCHK P0, R3, 10 ;  /* 0x4120000003007902 */ /* 0x000e220000000000 */
[----:B------:R-:W-:Y:S02]  /*02a0*/  BSSY.RECONVERGENT B0, `(.L_x_3) ;  /* 0x000000c000007945 */ /* 0x000fe40003800200 */
[----:B------:R-:W-:-:S04]  /*02b0*/  FFMA R0, R7, -R0, 1 ;  /* 0x3f80000007007423 */ /* 0x000fc80000000800 */
[----:B------:R-:W-:-:S04]  /*02c0*/  FFMA R0, R0, R7, 0.10000000149011611938 ;  /* 0x3dcccccd00007423 */ /* 0x000fc80000000007 */
[----:B------:R-:W-:-:S04]  /*02d0*/  FFMA R2, R0, R3, RZ ;  /* 0x0000000300027223 */ /* 0x000fc800000000ff */
[----:B------:R-:W-:-:S04]  /*02e0*/  FFMA R7, R2, -10, R3 ;  /* 0xc120000002077823 */ /* 0x000fc80000000003 */
[----:B------:R-:W-:Y:S01]  /*02f0*/  FFMA R7, R0, R7, R2 ;  /* 0x0000000700077223 */ /* 0x000fe20000000002 */
[----:B0-----:R-:W-:Y:S06]  /*0300*/  @!P0 BRA `(.L_x_4) ;  /* 0x0000000000148947 */ /* 0x001fec0003800000 */
[----:B------:R-:W-:Y:S01]  /*0310*/  IMAD.MOV.U32 R0, RZ, RZ, R3 ;  /* 0x000000ffff007224 */ /* 0x000fe200078e0003 */
[----:B------:R-:W-:Y:S01]  /*0320*/  MOV R2, 0x350 ;  /* 0x0000035000027802 */ /* 0x000fe20000000f00 */
[----:B------:R-:W-:-:S07]  /*0330*/  IMAD.MOV.U32 R3, RZ, RZ, 0x41200000 ;  /* 0x41200000ff037424 */ /* 0x000fce00078e00ff */
[----:B------:R-:W-:Y:S05]  /*0340*/  CALL.REL.NOINC `($__internal_1_$__cuda_sm3x_div_rn_noftz_f32_slowpath) ;  /* 0x0000000800607944 */ /* 0x000fea0003c00000 */
[----:B------:R-:W-:-:S07]  /*0350*/  MOV R7, R0 ;  /* 0x0000000000077202 */ /* 0x000fce0000000f00 */
.L_x_4:
[----:B------:R-:W-:Y:S05]  /*0360*/  BSYNC.RECONVERGENT B0 ;  /* 0x0000000000007941 */ /* 0x000fea0003800200 */
.L_x_3:
[----:B------:R-:W0:Y:S01]  /*0370*/  LDCU UR4, c[0x0][0x38c] ;  /* 0x00007180ff0477ac */ /* 0x000e220008000800 */
[----:B------:R-:W-:Y:S02]  /*0380*/  IMAD.MOV.U32 R3, RZ, RZ, 0x3e124925 ;  /* 0x3e124925ff037424 */ /* 0x000fe400078e00ff */
[----:B------:R-:W-:-:S04]  /*0390*/  IMAD.MOV.U32 R2, RZ, RZ, 0x40e00000 ;  /* 0x40e00000ff027424 */ /* 0x000fc800078e00ff */
[----:B------:R-:W-:-:S04]  /*03a0*/  FFMA R2, -R3, R2, 1 ;  /* 0x3f80000003027423 */ /* 0x000fc80000000102 */
[----:B------:R-:W-:Y:S01]  /*03b0*/  FFMA R3, R2, -R3, -0.14285714924335479736 ;  /* 0xbe12492502037423 */ /* 0x000fe20000000803 */
[----:B0-----:R-:W-:-:S04]  /*03c0*/  I2FP.F32.S32 R0, UR4 ;  /* 0x0000000400007c45 */ /* 0x001fc80008201400 */
[----:B------:R-:W0:Y:S01]  /*03d0*/  FCHK P0, R0, -7 ;  /* 0xc0e0000000007902 */ /* 0x000e220000000000 */
[----:B------:R-:W-:-:S04]  /*03e0*/  FFMA R2, R0, R3, RZ ;  /* 0x0000000300027223 */ /* 0x000fc800000000ff */
[----:B------:R-:W-:-:S04]  /*03f0*/  FFMA R4, R2, 7, R0 ;  /* 0x40e0000002047823 */ /* 0x000fc80000000000 */
[----:B------:R-:W-:Y:S01]  /*0400*/  FFMA R2, R3, R4, R2 ;  /* 0x0000000403027223 */ /* 0x000fe20000000002 */
[----:B0-----:R-:W-:Y:S06]  /*0410*/  @!P0 BRA `(.L_x_5) ;  /* 0x0000000000108947 */ /* 0x001fec0003800000 */
[----:B------:R-:W-:Y:S01]  /*0420*/  IMAD.MOV.U32 R3, RZ, RZ, -0x3f200000 ;  /* 0xc0e00000ff037424 */ /* 0x000fe200078e00ff */
[----:B------:R-:W-:-:S07]  /*0430*/  MOV R2, 0x450 ;  /* 0x0000045000027802 */ /* 0x000fce0000000f00 */
[----:B------:R-:W-:Y:S05]  /*0440*/  CALL.REL.NOINC `($__internal_1_$__cuda_sm3x_div_rn_noftz_f32_slowpath) ;  /* 0x0000000800207944 */ /* 0x000fea0003c00000 */
[----:B------:R-:W-:-:S07]  /*0450*/  MOV R2, R0 ;  /* 0x0000000000027202 */ /* 0x000fce0000000f00 */
.L_x_5:
[----:B------:R-:W-:Y:S01]  /*0460*/  FADD R11, R2, R7 ;  /* 0x00000007020b7221 */ /* 0x000fe20000000000 */
[----:B------:R-:W0:Y:S01]  /*0470*/  LDCU.64 UR6, c[0x0][0x358] ;  /* 0x00006b00ff0677ac */ /* 0x000e220008000a00 */
[----:B------:R-:W-:Y:S02]  /*0480*/  BSSY.RECONVERGENT B0, `(.L_x_6) ;  /* 0x0000040000007945 */ /* 0x000fe40003800200 */
[C---:B------:R-:W-:Y:S01]  /*0490*/  FMUL R0, R11.reuse, 0.63661974668502807617 ;  /* 0x3f22f9830b007820 */ /* 0x040fe20000400000 */
[----:B------:R-:W-:-:S05]  /*04a0*/  FSETP.GE.AND P0, PT, |R11|, 105615, PT ;  /* 0x47ce47800b00780b */ /* 0x000fca0003f06200 */
[----:B------:R-:W1:Y:S02]  /*04b0*/  F2I.NTZ R0, R0 ;  /* 0x0000000000007305 */ /* 0x000e640000203100 */
[----:B-1----:R-:W-:-:S05]  /*04c0*/  I2FP.F32.S32 R2, R0 ;  /* 0x0000000000027245 */ /* 0x002fca0000201400 */
[----:B------:R-:W-:-:S04]  /*04d0*/  FFMA R3, R2, -1.5707962512969970703, R11 ;  /* 0xbfc90fda02037823 */ /* 0x000fc8000000000b */
[----:B------:R-:W-:-:S04]  /*04e0*/  FFMA R3, R2, -7.5497894158615963534e-08, R3 ;  /* 0xb3a2216802037823 */ /* 0x000fc80000000003 */
[----:B------:R-:W-:Y:S01]  /*04f0*/  FFMA R2, R2, -5.3903029534742383927e-15, R3 ;  /* 0xa7c234c502027823 */ /* 0x000fe20000000003 */
[----:B0-----:R-:W-:Y:S06]  /*0500*/  @!P0 BRA `(.L_x_7) ;  /* 0x0000000000dc8947 */ /* 0x001fec0003800000 */
[----:B------:R-:W-:-:S13]  /*0510*/  FSETP.NEU.AND P0, PT, |R11|, +INF , PT ;  /* 0x7f8000000b00780b */ /* 0x000fda0003f0d200 */
[----:B------:R-:W-:Y:S01]  /*0520*/  @!P0 FMUL R2, RZ, R11 ;  /* 0x0000000bff028220 */ /* 0x000fe20000400000 */
[----:B------:R-:W-:Y:S01]  /*0530*/  @!P0 IMAD.MOV.U32 R0, RZ, RZ, RZ ;  /* 0x000000ffff008224 */ /* 0x000fe200078e00ff */
[----:B------:R-:W-:Y:S06]  /*0540*/  @!P0 BRA `(.L_x_7) ;  /* 0x0000000000cc8947 */ /* 0x000fec0003800000 */
[----:B------:R-:W-:Y:S01]  /*0550*/  IMAD.SHL.U32 R2, R11, 0x100, RZ ;  /* 0x000001000b027824 */ /* 0x000fe200078e00ff */
[----:B------:R-:W-:Y:S01]  /*0560*/  MOV R0, R1 ;  /* 0x0000000100007202 */ /* 0x000fe20000000f00 */
[----:B------:R-:W-:Y:S01]  /*0570*/  IMAD.MOV.U32 R6, RZ, RZ, RZ ;  /* 0x000000ffff067224 */ /* 0x000fe200078e00ff */
[----:B------:R-:W0:Y:S02]  /*0580*/  LDCU.64 UR8, c[0x4][URZ] ;  /* 0x01000000ff0877ac */ /* 0x000e240008000a00 */
[----:B------:R-:W-:Y:S01]  /*0590*/  LOP3.LUT R15, R2, 0x80000000, RZ, 0xfc, !PT ;  /* 0x80000000020f7812 */ /* 0x000fe200078efcff */
[----:B------:R-:W-:Y:S01]  /*05a0*/  UMOV UR5, URZ ;  /* 0x000000ff00057c82 */ /* 0x000fe20008000000 */
[----:B------:R-:W-:-:S05]  /*05b0*/  UMOV UR4, URZ ;  /* 0x000000ff00047c82 */ /* 0x000fca0008000000 */
.L_x_8:
[----:B0-----:R-:W-:Y:S02]  /*05c0*/  IMAD.U32 R8, RZ, RZ, UR8 ;  /* 0x00000008ff087e24 */ /* 0x001fe4000f8e00ff */
[----:B------:R-:W-:-:S05]  /*05d0*/  IMAD.U32 R9, RZ, RZ, UR9 ;  /* 0x00000009ff097e24 */ /* 0x000fca000f8e00ff */
[----:B------:R-:W2:Y:S01]  /*05e0*/  LDG.E.CONSTANT R2, desc[UR6][R8.64] ;  /* 0x0000000608027981 */ /* 0x000ea2000c1e9900 */
[----:B------:R-:W-:Y:S02]  /*05f0*/  UIADD3 UR8, UP0, UPT, UR8, 0x4, URZ ;  /* 0x0000000408087890 */ /* 0x000fe4000ff1e0ff */
[----:B------:R-:W-:Y:S02]  /*0600*/  UIADD3 UR4, UPT, UPT, UR4, 0x1, URZ ;  /* 0x0000000104047890 */ /* 0x000fe4000fffe0ff */
[----:B------:R-:W-:Y:S02]  /*0610*/  UIADD3.X UR9, UPT, UPT, URZ, UR9, URZ, UP0, !UPT ;  /* 0x00000009ff097290 */ /* 0x000fe400087fe4ff */
[----:B------:R-:W-:Y:S01]  /*0620*/  UISETP.NE.AND UP0, UPT, UR4, 0x6, UPT ;  /* 0x000000060400788c */ /* 0x000fe2000bf05270 */
[----:B--2---:R-:W-:-:S03]  /*0630*/  IMAD.WIDE.U32 R2, R2, R15, RZ ;  /* 0x0000000f02027225 */ /* 0x004fc600078e00ff */
[----:B------:R-:W-:-:S04]  /*0640*/  IADD3 R13, P0, PT, R2, R6, RZ ;  /* 0x00000006020d7210 */ /* 0x000fc80007f1e0ff */
[----:B------:R-:W-:Y:S01]  /*0650*/  IADD3.X R6, PT, PT, R3, UR5, RZ, P0, !PT ;  /* 0x0000000503067c10 */ /* 0x000fe200087fe4ff */
[----:B------:R0:W-:Y:S02]  /*0660*/  STL [R0], R13 ;  /* 0x0000000d00007387 */ /* 0x0001e40000100800 */
[----:B0-----:R-:W-:Y:S01]  /*0670*/  VIADD R0, R0, 0x4 ;  /* 0x0000000400007836 */ /* 0x001fe20000000000 */
[----:B------:R-:W-:Y:S06]  /*0680*/  BRA.U UP0, `(.L_x_8) ;  /* 0xfffffffd00cc7547 */ /* 0x000fec000b83ffff */
[----:B------:R-:W-:Y:S01]  /*0690*/  SHF.R.U32.HI R4, RZ, 0x17, R11 ;  /* 0x00000017ff047819 */ /* 0x000fe2000001160b */
[----:B------:R0:W-:Y:S03]  /*06a0*/  STL [R1+0x18], R6 ;  /* 0x0000180601007387 */ /* 0x0001e60000100800 */
[C---:B------:R-:W-:Y:S02]  /*06b0*/  LOP3.LUT R0, R4.reuse, 0xe0, RZ, 0xc0, !PT ;  /* 0x000000e004007812 */ /* 0x040fe400078ec0ff */
[----:B------:R-:W-:Y:S02]  /*06c0*/  LOP3.LUT P0, RZ, R4, 0x1f, RZ, 0xc0, !PT ;  /* 0x0000001f04ff7812 */ /* 0x000fe4000780c0ff */
[----:B------:R-:W-:-:S04]  /*06d0*/  IADD3 R0, PT, PT, R0, -0x80, RZ ;  /* 0xffffff8000007810 */ /* 0x000fc80007ffe0ff */
[----:B------:R-:W-:-:S05]  /*06e0*/  SHF.R.U32.HI R0, RZ, 0x5, R0 ;  /* 0x00000005ff007819 */ /* 0x000fca0000011600 */
[----:B------:R-:W-:-:S05]  /*06f0*/  IMAD R10, R0, -0x4, R1 ;  /* 0xfffffffc000a7824 */ /* 0x000fca00078e0201 */
[----:B------:R-:W2:Y:S04]  /*0700*/  LDL R0, [R10+0x18] ;  /* 0x000018000a007983 */ /* 0x000ea80000100800 */
[----:B------:R-:W2:Y:S04]  /*0710*/  LDL R3, [R10+0x14] ;  /* 0x000014000a037983 */ /* 0x000ea80000100800 */
[----:B------:R-:W3:Y:S01]  /*0720*/  @P0 LDL R2, [R10+0x10] ;  /* 0x000010000a020983 */ /* 0x000ee20000100800 */
[----:B------:R-:W-:Y:S01]  /*0730*/  LOP3.LUT R4, R4, 0x1f, RZ, 0xc0, !PT ;  /* 0x0000001f04047812 */ /* 0x000fe200078ec0ff */
[----:B------:R-:W-:Y:S01]  /*0740*/  UMOV UR4, 0x54442d19 ;  /* 0x54442d1900047882 */ /* 0x000fe20000000000 */
[----:B------:R-:W-:-:S02]  /*0750*/  UMOV UR5, 0x3bf921fb ;  /* 0x3bf921fb00057882 */ /* 0x000fc40000000000 */
[-C--:B--2---:R-:W-:Y:S02]  /*0760*/  @P0 SHF.L.W.U32.HI R0, R3, R4.reuse, R0 ;  /* 0x0000000403000219 */ /* 0x084fe40000010e00 */
[----:B---3--:R-:W-:Y:S02]  /*0770*/  @P0 SHF.L.W.U32.HI R3, R2, R4, R3 ;  /* 0x0000000402030219 */ /* 0x008fe40000010e03 */
[----:B------:R-:W-:Y:S02]  /*0780*/  ISETP.GE.AND P0, PT, R11, RZ, PT ;  /* 0x000000ff0b00720c */ /* 0x000fe40003f06270 */
[C---:B------:R-:W-:Y:S01]  /*0790*/  SHF.L.W.U32.HI R2, R3.reuse, 0x2, R0 ;  /* 0x0000000203027819 */ /* 0x040fe20000010e00 */
[----:B------:R-:W-:-:S03]  /*07a0*/  IMAD.SHL.U32 R3, R3, 0x4, RZ ;  /* 0x0000000403037824 */ /* 0x000fc600078e00ff */
[----:B------:R-:W-:Y:S02]  /*07b0*/  SHF.R.S32.HI R4, RZ, 0x1f, R2 ;  /* 0x0000001fff047819 */ /* 0x000fe40000011402 */
[----:B------:R-:W-:Y:S02]  /*07c0*/  LOP3.LUT R11, R2, R11, RZ, 0x3c, !PT ;  /* 0x0000000b020b7212 */ /* 0x000fe400078e3cff */
[C---:B------:R-:W-:Y:S02]  /*07d0*/  LOP3.LUT R8, R4.reuse, R3, RZ, 0x3c, !PT ;  /* 0x0000000304087212 */ /* 0x040fe400078e3cff */
[----:B------:R-:W-:Y:S02]  /*07e0*/  LOP3.LUT R9, R4, R2, RZ, 0x3c, !PT ;  /* 0x0000000204097212 */ /* 0x000fe400078e3cff */
[----:B------:R-:W-:Y:S02]  /*07f0*/  SHF.R.U32.HI R3, RZ, 0x1e, R0 ;  /* 0x0000001eff037819 */ /* 0x000fe40000011600 */
[----:B------:R-:W-:-:S02]  /*0800*/  ISETP.GE.AND P1, PT, R11, RZ, PT ;  /* 0x000000ff0b00720c */ /* 0x000fc40003f26270 */
[----:B------:R-:W1:Y:S01]  /*0810*/  I2F.F64.S64 R8, R8 ;  /* 0x0000000800087312 */ /* 0x000e620000301c00 */
[----:B------:R-:W-:-:S05]  /*0820*/  LEA.HI R0, R2, R3, RZ, 0x1 ;  /* 0x0000000302007211 */ /* 0x000fca00078f08ff */
[----:B------:R-:W-:-:S04]  /*0830*/  IMAD.MOV R2, RZ, RZ, -R0 ;  /* 0x000000ffff027224 */ /* 0x000fc800078e0a00 */
[----:B------:R-:W-:Y:S01]  /*0840*/  @!P0 IMAD.MOV.U32 R0, RZ, RZ, R2 ;  /* 0x000000ffff008224 */ /* 0x000fe200078e0002 */
[----:B-1----:R-:W-:-:S10]  /*0850*/  DMUL R12, R8, UR4 ;  /* 0x00000004080c7c28 */ /* 0x002fd40008000000 */
[----:B------:R-:W1:Y:S02]  /*0860*/  F2F.F32.F64 R12, R12 ;  /* 0x0000000c000c7310 */ /* 0x000e640000301000 */
[----:B01----:R-:W-:-:S07]  /*0870*/  FSEL R2, -R12, R12, !P1 ;  /* 0x0000000c0c027208 */ /* 0x003fce0004800100 */
.L_x_7:
[----:B------:R-:W-:Y:S05]  /*0880*/  BSYNC.RECONVERGENT B0 ;  /* 0x0000000000007941 */ /* 0x000fea0003800200 */
.L_x_6:
[----:B------:R-:W-:Y:S01]  /*0890*/  MOV R4, 0x37cbac00 ;  /* 0x37cbac0000047802 */ /* 0x000fe20000000f00 */
[----:B------:R-:W-:Y:S01]  /*08a0*/  FMUL R3, R2, R2 ;  /* 0x0000000202037220 */ /* 0x000fe20000400000 */
[----:B------:R-:W-:Y:S01]  /*08b0*/  LOP3.LUT R6, R0, 0x1, RZ, 0xc0, !PT ;  /* 0x0000000100067812 */ /* 0x000fe200078ec0ff */
[----:B------:R-:W-:Y:S01]  /*08c0*/  FADD R9, R7, 1 ;  /* 0x3f80000007097421 */ /* 0x000fe20000000000 */
[----:B------:R-:W-:Y:S02]  /*08d0*/  HFMA2 R7, -RZ, RZ, 1.541015625, -0.052001953125 ;  /* 0x3e2aaaa8ff077431 */ /* 0x000fe400000001ff */
[----:B------:R-:W-:Y:S01]  /*08e0*/  FFMA R4, R3, R4, -0.0013887860113754868507 ;  /* 0xbab607ed03047423 */ /* 0x000fe20000000004 */
[----:B------:R-:W-:Y:S01]  /*08f0*/  ISETP.NE.U32.AND P0, PT, R6, 0x1, PT ;  /* 0x000000010600780c */ /* 0x000fe20003f05070 */
[----:B------:R-:W-:Y:S01]  /*0900*/  IMAD.MOV.U32 R6, RZ, RZ, 0x3c0885e4 ;  /* 0x3c0885e4ff067424 */ /* 0x000fe200078e00ff */
[----:B------:R-:W0:Y:S01]  /*0910*/  MUFU.RCP R8, R9 ;  /* 0x0000000900087308 */ /* 0x000e220000001000 */
[----:B------:R-:W-:Y:S01]  /*0920*/  VIADD R0, R0, 0x1 ;  /* 0x0000000100007836 */ /* 0x000fe20000000000 */
[----:B------:R-:W-:Y:S01]  /*0930*/  FSEL R4, R4, -0.00019574658654164522886, P0 ;  /* 0xb94d415304047808 */ /* 0x000fe20000000000 */
[----:B------:R-:W-:Y:S01]  /*0940*/  BSSY.RECONVERGENT B0, `(.L_x_9) ;  /* 0x0000016000007945 */ /* 0x000fe20003800200 */
[----:B------:R-:W-:-:S02]  /*0950*/  FSEL R6, R6, 0.041666727513074874878, !P0 ;  /* 0x3d2aaabb06067808 */ /* 0x000fc40004000000 */
[----:B------:R-:W-:Y:S02]  /*0960*/  LOP3.LUT P1, RZ, R0, 0x2, RZ, 0xc0, !PT ;  /* 0x0000000200ff7812 */ /* 0x000fe4000782c0ff */
[----:B------:R-:W-:Y:S01]  /*0970*/  FSEL R7, -R7, -0.4999999701976776123, !P0 ;  /* 0xbeffffff07077808 */ /* 0x000fe20004000100 */
[----:B------:R-:W-:Y:S01]  /*0980*/  FFMA R4, R3, R4, R6 ;  /* 0x0000000403047223 */ /* 0x000fe20000000006 */
[----:B------:R-:W-:-:S03]  /*0990*/  FSEL R0, R2, 1, !P0 ;  /* 0x3f80000002007808 */ /* 0x000fc60004000000 */
[C---:B------:R-:W-:Y:S02]  /*09a0*/  FFMA R4, R3.reuse, R4, R7 ;  /* 0x0000000403047223 */ /* 0x040fe40000000007 */
[----:B------:R-:W-:-:S04]  /*09b0*/  FFMA R3, R3, R0, RZ ;  /* 0x0000000003037223 */ /* 0x000fc800000000ff */
[----:B------:R-:W-:Y:S01]  /*09c0*/  FFMA R0, R3, R4, R0 ;  /* 0x0000000403007223 */ /* 0x000fe20000000000 */
[----:B0-----:R-:W-:-:S03]  /*09d0*/  FFMA R3, -R9, R8, 1 ;  /* 0x3f80000009037423 */ /* 0x001fc60000000108 */
[----:B------:R-:W-:Y:S01]  /*09e0*/  @P1 FADD R0, RZ, -R0 ;  /* 0x80000000ff001221 */ /* 0x000fe20000000000 */
[----:B------:R-:W-:-:S03]  /*09f0*/  FFMA R3, R8, R3, R8 ;  /* 0x0000000308037223 */ /* 0x000fc60000000008 */
[----:B------:R-:W-:-:S04]  /*0a00*/  FMUL R0, R0, 127 ;  /* 0x42fe000000007820 */ /* 0x000fc80000400000 */
[----:B------:R-:W0:Y:S01]  /*0a10*/  FCHK P0, R0, R9 ;  /* 0x0000000900007302 */ /* 0x000e220000000000 */
[----:B------:R-:W-:-:S04]  /*0a20*/  FFMA R2, R0, R3, RZ ;  /* 0x0000000300027223 */ /* 0x000fc800000000ff */
[----:B------:R-:W-:-:S04]  /*0a30*/  FFMA R4, -R9, R2, R0 ;  /* 0x0000000209047223 */ /* 0x000fc80000000100 */
[----:B------:R-:W-:Y:S01]  /*0a40*/  FFMA R2, R3, R4, R2 ;  /* 0x0000000403027223 */ /* 0x000fe20000000002 */
[----:B0-----:R-:W-:Y:S06]  /*0a50*/  @!P0 BRA `(.L_x_10) ;  /* 0x0000000000108947 */ /* 0x001fec0003800000 */
[----:B------:R-:W-:Y:S01]  /*0a60*/  IMAD.MOV.U32 R3, RZ, RZ, R9 ;  /* 0x000000ffff037224 */ /* 0x000fe200078e0009 */
[----:B------:R-:W-:-:S07]  /*0a70*/  MOV R2, 0xa90 ;  /* 0x00000a9000027802 */ /* 0x000fce0000000f00 */
[----:B------:R-:W-:Y:S05]  /*0a80*/  CALL.REL.NOINC `($__internal_1_$__cuda_sm3x_div_rn_noftz_f32_slowpath) ;  /* 0x0000000000907944 */ /* 0x000fea0003c00000 */
[----:B------:R-:W-:-:S07]  /*0a90*/  IMAD.MOV.U32 R2, RZ, RZ, R0 ;  /* 0x000000ffff027224 */ /* 0x000fce00078e0000 */
.L_x_10:
[----:B------:R-:W-:Y:S05]  /*0aa0*/  BSYNC.RECONVERGENT B0 ;  /* 0x0000000000007941 */ /* 0x000fea0003800200 */
.L_x_9:
[----:B------:R-:W0:Y:S01]  /*0ab0*/  LDCU.64 UR4, c[0x0][0x380] ;  /* 0x00007000ff0477ac */ /* 0x000e220008000a00 */
[----:B------:R-:W-:Y:S01]  /*0ac0*/  FADD R0, R2, 128 ;  /* 0x4300000002007421 */ /* 0x000fe20000000000 */
[----:B------:R-:W-:Y:S01]  /*0ad0*/  SHF.L.U32 R5, R5, 0x2, RZ ;  /* 0x0000000205057819 */ /* 0x000fe200000006ff */
[----:B------:R-:W-:Y:S02]  /*0ae0*/  IMAD.MOV.U32 R4, RZ, RZ, 0xff ;  /* 0x000000ffff047424 */ /* 0x000fe400078e00ff */
[----:B------:R-:W1:Y:S01]  /*0af0*/  F2I.U32.TRUNC.NTZ R7, R0 ;  /* 0x0000000000077305 */ /* 0x000e62000020f000 */
[----:B0-----:R-:W-:-:S04]  /*0b00*/  IADD3 R2, P0, PT, R5, UR4, RZ ;  /* 0x0000000405027c10 */ /* 0x001fc8000ff1e0ff */
[----:B------:R-:W-:-:S05]  /*0b10*/  LEA.HI.X.SX32 R3, R5, UR5, 0x1, P0 ;  /* 0x0000000505037c11 */ /* 0x000fca00080f0eff */
[----:B-1----:R-:W-:Y:S04]  /*0b20*/  STG.E.U8 desc[UR6][R2.64], R7 ;  /* 0x0000000702007986 */ /* 0x002fe8000c101106 */
[----:B------:R-:W-:Y:S04]  /*0b30*/  STG.E.U8 desc[UR6][R2.64+0x1], R7 ;  /* 0x0000010702007986 */ /* 0x000fe8000c101106 */
[----:B------:R-:W-:Y:S04]  /*0b40*/  STG.E.U8 desc[UR6][R2.64+0x2], R7 ;  /* 0x0000020702007986 */ /* 0x000fe8000c101106 */
[----:B------:R-:W-:Y:S01]  /*0b50*/  STG.E.U8 desc[UR6][R2.64+0x3], R4 ;  /* 0x0000030402007986 */ /* 0x000fe2000c101106 */
[----:B------:R-:W-:Y:S05]  /*0b60*/  EXIT ;  /* 0x000000000000794d */ /* 0x000fea0003800000 */
        .weak           $__internal_0_$__cuda_sm20_sqrt_rn_f32_slowpath
        .type           $__internal_0_$__cuda_sm20_sqrt_rn_f32_slowpath,@function
        .size           $__internal_0_$__cuda_sm20_sqrt_rn_f32_slowpath,($__internal_1_$__cuda_sm3x_div_rn_noftz_f32_slowpath - $__internal_0_$__cuda_sm20_sqrt_rn_f32_slowpath)
$__internal_0_$__cuda_sm20_sqrt_rn_f32_slowpath:
[----:B------:R-:W-:-:S13]  /*0b70*/  LOP3.LUT P0, RZ, R4, 0x7fffffff, RZ, 0xc0, !PT ;  /* 0x7fffffff04ff7812 */ /* 0x000fda000780c0ff */
[----:B------:R-:W-:Y:S05]  /*0b80*/  @!P0 BRA `(.L_x_11) ;  /* 0x0000000000448947 */ /* 0x000fea0003800000 */
[----:B------:R-:W-:Y:S01]  /*0b90*/  FSETP.GEU.FTZ.AND P0, PT, R4, RZ, PT ;  /* 0x000000ff0400720b */ /* 0x000fe20003f1e000 */
[----:B------:R-:W-:-:S12]  /*0ba0*/  IMAD.MOV.U32 R0, RZ, RZ, R4 ;  /* 0x000000ffff007224 */ /* 0x000fd800078e0004 */
[----:B------:R-:W-:Y:S01]  /*0bb0*/  @!P0 MOV R4, 0x7fffffff ;  /* 0x7fffffff00048802 */ /* 0x000fe20000000f00 */
[----:B------:R-:W-:Y:S06]  /*0bc0*/  @!P0 BRA `(.L_x_11) ;  /* 0x0000000000348947 */ /* 0x000fec0003800000 */
[----:B------:R-:W-:-:S13]  /*0bd0*/  FSETP.GTU.FTZ.AND P0, PT, |R0|, +INF , PT ;  /* 0x7f8000000000780b */ /* 0x000fda0003f1c200 */
[----:B------:R-:W-:Y:S01]  /*0be0*/  @P0 FADD.FTZ R4, R0, 1 ;  /* 0x3f80000000040421 */ /* 0x000fe20000010000 */
[----:B------:R-:W-:Y:S06]  /*0bf0*/  @P0 BRA `(.L_x_11) ;  /* 0x0000000000280947 */ /* 0x000fec0003800000 */
[----:B------:R-:W-:-:S13]  /*0c00*/  FSETP.NEU.FTZ.AND P0, PT, |R0|, +INF , PT ;  /* 0x7f8000000000780b */ /* 0x000fda0003f1d200 */
[----:B------:R-:W-:-:S04]  /*0c10*/  @P0 FFMA R2, R0, 1.84467440737095516160e+19, RZ ;  /* 0x5f80000000020823 */ /* 0x000fc800000000ff */
[----:B------:R-:W0:Y:S02]  /*0c20*/  @P0 MUFU.RSQ R3, R2 ;  /* 0x0000000200030308 */ /* 0x000e240000001400 */
[----:B0-----:R-:W-:Y:S01]  /*0c30*/  @P0 FMUL.FTZ R7, R2, R3 ;  /* 0x0000000302070220 */ /* 0x001fe20000410000 */
[----:B------:R-:W-:-:S03]  /*0c40*/  @P0 FMUL.FTZ R3, R3, 0.5 ;  /* 0x3f00000003030820 */ /* 0x000fc60000410000 */
[----:B------:R-:W-:-:S04]  /*0c50*/  @P0 FADD.FTZ R4, -R7, -RZ ;  /* 0x800000ff07040221 */ /* 0x000fc80000010100 */
[----:B------:R-:W-:Y:S01]  /*0c60*/  @P0 FFMA R6, R7, R4, R2 ;  /* 0x0000000407060223 */ /* 0x000fe20000000002 */
[----:B------:R-:W-:-:S03]  /*0c70*/  @!P0 IMAD.MOV.U32 R4, RZ, RZ, R0 ;  /* 0x000000ffff048224 */ /* 0x000fc600078e0000 */
[----:B------:R-:W-:-:S04]  /*0c80*/  @P0 FFMA R3, R6, R3, R7 ;  /* 0x0000000306030223 */ /* 0x000fc80000000007 */
[----:B------:R-:W-:-:S07]  /*0c90*/  @P0 FMUL.FTZ R4, R3, 2.3283064365386962891e-10 ;  /* 0x2f80000003040820 */ /* 0x000fce0000410000 */
.L_x_11:
[----:B------:R-:W-:Y:S02]  /*0ca0*/  HFMA2 R3, -RZ, RZ, 0, 0 ;  /* 0x00000000ff037431 */ /* 0x000fe400000001ff */
[----:B------:R-:W-:-:S04]  /*0cb0*/  IMAD.MOV.U32 R2, RZ, RZ, R8 ;  /* 0x000000ffff027224 */ /* 0x000fc800078e0008 */
[----:B------:R-:W-:Y:S05]  /*0cc0*/  RET.REL.NODEC R2 `(_Z6kernelPhji) ;  /* 0xfffffff002cc7950 */ /* 0x000fea0003c3ffff */
        .weak           $__internal_1_$__cuda_sm3x_div_rn_noftz_f32_slowpath
        .type           $__internal_1_$__cuda_sm3x_div_rn_noftz_f32_slowpath,@function
        .size           $__internal_1_$__cuda_sm3x_div_rn_noftz_f32_slowpath,(.L_x_25 - $__internal_1_$__cuda_sm3x_div_rn_noftz_f32_slowpath)
$__internal_1_$__cuda_sm3x_div_rn_noftz_f32_slowpath:
[----:B------:R-:W-:Y:S01]  /*0cd0*/  SHF.R.U32.HI R6, RZ, 0x17, R3 ;  /* 0x00000017ff067819 */ /* 0x000fe20000011603 */
[----:B------:R-:W-:Y:S01]  /*0ce0*/  BSSY.RECONVERGENT B1, `(.L_x_12) ;  /* 0x0000062000017945 */ /* 0x000fe20003800200 */
[----:B------:R-:W-:Y:S02]  /*0cf0*/  SHF.R.U32.HI R4, RZ, 0x17, R0 ;  /* 0x00000017ff047819 */ /* 0x000fe40000011600 */
[----:B------:R-:W-:Y:S02]  /*0d00*/  LOP3.LUT R12, R6, 0xff, RZ, 0xc0, !PT ;  /* 0x000000ff060c7812 */ /* 0x000fe400078ec0ff */
[----:B------:R-:W-:-:S03]  /*0d10*/  LOP3.LUT R10, R4, 0xff, RZ, 0xc0, !PT ;  /* 0x000000ff040a7812 */ /* 0x000fc600078ec0ff */
[----:B------:R-:W-:Y:S02]  /*0d20*/  VIADD R8, R12, 0xffffffff ;  /* 0xffffffff0c087836 */ /* 0x000fe40000000000 */
[----:B------:R-:W-:-:S03]  /*0d30*/  VIADD R6, R10, 0xffffffff ;  /* 0xffffffff0a067836 */ /* 0x000fc60000000000 */
[----:B------:R-:W-:-:S04]  /*0d40*/  ISETP.GT.U32.AND P0, PT, R8, 0xfd, PT ;  /* 0x000000fd0800780c */ /* 0x000fc80003f04070 */
[----:B------:R-:W-:-:S13]  /*0d50*/  ISETP.GT.U32.OR P0, PT, R6, 0xfd, P0 ;  /* 0x000000fd0600780c */ /* 0x000fda0000704470 */
[----:B------:R-:W-:Y:S01]  /*0d60*/  @!P0 MOV R4, RZ ;  /* 0x000000ff00048202 */ /* 0x000fe20000000f00 */
[----:B------:R-:W-:Y:S06]  /*0d70*/  @!P0 BRA `(.L_x_13) ;  /* 0x00000000005c8947 */ /* 0x000fec0003800000 */
[----:B------:R-:W-:Y:S02]  /*0d80*/  FSETP.GTU.FTZ.AND P0, PT, |R0|, +INF , PT ;  /* 0x7f8000000000780b */ /* 0x000fe40003f1c200 */
[----:B------:R-:W-:-:S04]  /*0d90*/  FSETP.GTU.FTZ.AND P1, PT, |R3|, +INF , PT ;  /* 0x7f8000000300780b */ /* 0x000fc80003f3c200 */
[----:B------:R-:W-:-:S13]  /*0da0*/  PLOP3.LUT P0, PT, P0, P1, PT, 0xf8, 0x8f ;  /* 0x00000000008f781c */ /* 0x000fda0000703f70 */
[----:B------:R-:W-:Y:S05]  /*0db0*/  @P0 BRA `(.L_x_14) ;  /* 0x00000004004c0947 */ /* 0x000fea0003800000 */
[----:B------:R-:W-:-:S13]  /*0dc0*/  LOP3.LUT P0, RZ, R3, 0x7fffffff, R0, 0xc8, !PT ;  /* 0x7fffffff03ff7812 */ /* 0x000fda000780c800 */
[----:B------:R-:W-:Y:S05]  /*0dd0*/  @!P0 BRA `(.L_x_15) ;  /* 0x00000004003c8947 */ /* 0x000fea0003800000 */
[C---:B------:R-:W-:Y:S02]  /*0de0*/  FSETP.NEU.FTZ.AND P2, PT, |R0|.reuse, +INF , PT ;  /* 0x7f8000000000780b */ /* 0x040fe40003f5d200 */
[----:B------:R-:W-:Y:S02]  /*0df0*/  FSETP.NEU.FTZ.AND P1, PT, |R3|, +INF , PT ;  /* 0x7f8000000300780b */ /* 0x000fe40003f3d200 */
[----:B------:R-:W-:-:S11]  /*0e00*/  FSETP.NEU.FTZ.AND P0, PT, |R0|, +INF , PT ;  /* 0x7f8000000000780b */ /* 0x000fd60003f1d200 */
[----:B------:R-:W-:Y:S05]  /*0e10*/  @!P1 BRA !P2, `(.L_x_15) ;  /* 0x00000004002c9947 */ /* 0x000fea0005000000 */
[----:B------:R-:W-:-:S04]  /*0e20*/  LOP3.LUT P2, RZ, R0, 0x7fffffff, RZ, 0xc0, !PT ;  /* 0x7fffffff00ff7812 */ /* 0x000fc8000784c0ff */
[----:B------:R-:W-:-:S13]  /*0e30*/  PLOP3.LUT P1, PT, P1, P2, PT, 0x2f, 0xf2 ;  /* 0x0000000000f2781c */ /* 0x000fda0000f24577 */
[----:B------:R-:W-:Y:S05]  /*0e40*/  @P1 BRA `(.L_x_16) ;  /* 0x0000000400181947 */ /* 0x000fea0003800000 */
[----:B------:R-:W-:-:S04]  /*0e50*/  LOP3.LUT P1, RZ, R3, 0x7fffffff, RZ, 0xc0, !PT ;  /* 0x7fffffff03ff7812 */ /* 0x000fc8000782c0ff */
[----:B------:R-:W-:-:S13]  /*0e60*/  PLOP3.LUT P0, PT, P0, P1, PT, 0x2f, 0xf2 ;  /* 0x0000000000f2781c */ /* 0x000fda0000702577 */
[----:B------:R-:W-:Y:S05]  /*0e70*/  @P0 BRA `(.L_x_17) ;  /* 0x0000000400000947 */ /* 0x000fea0003800000 */
[----:B------:R-:W-:Y:S02]  /*0e80*/  ISETP.GE.AND P0, PT, R6, RZ, PT ;  /* 0x000000ff0600720c */ /* 0x000fe40003f06270 */
[----:B------:R-:W-:-:S11]  /*0e90*/  ISETP.GE.AND P1, PT, R8, RZ, PT ;  /* 0x000000ff0800720c */ /* 0x000fd60003f26270 */
[----:B------:R-:W-:Y:S02]  /*0ea0*/  @P0 IMAD.MOV.U32 R4, RZ, RZ, RZ ;  /* 0x000000ffff040224 */ /* 0x000fe400078e00ff */
[----:B------:R-:W-:Y:S01]  /*0eb0*/  @!P0 FFMA R0, R0, 1.84467440737095516160e+19, RZ ;  /* 0x5f80000000008823 */ /* 0x000fe200000000ff */
[----:B------:R-:W-:Y:S02]  /*0ec0*/  @!P0 IMAD.MOV.U32 R4, RZ, RZ, -0x40 ;  /* 0xffffffc0ff048424 */ /* 0x000fe400078e00ff */
[----:B------:R-:W-:-:S03]  /*0ed0*/  @!P1 FFMA R3, R3, 1.84467440737095516160e+19, RZ ;  /* 0x5f80000003039823 */ /* 0x000fc600000000ff */
[----:B------:R-:W-:-:S07]  /*0ee0*/  @!P1 IADD3 R4, PT, PT, R4, 0x40, RZ ;  /* 0x0000004004049810 */ /* 0x000fce0007ffe0ff */
.L_x_13:
[----:B------:R-:W-:Y:S01]  /*0ef0*/  LEA R6, R12, 0xc0800000, 0x17 ;  /* 0xc08000000c067811 */ /* 0x000fe200078eb8ff */
[----:B------:R-:W-:Y:S04]  /*0f00*/  BSSY.RECONVERGENT B2, `(.L_x_18) ;  /* 0x0000036000027945 */ /* 0x000fe80003800200 */
[----:B------:R-:W-:Y:S02]  /*0f10*/  IMAD.IADD R6, R3, 0x1, -R6 ;  /* 0x0000000103067824 */ /* 0x000fe400078e0a06 */
[----:B------:R-:W-:Y:S02]  /*0f20*/  VIADD R3, R10, 0xffffff81 ;  /* 0xffffff810a037836 */ /* 0x000fe40000000000 */
[----:B------:R-:W0:Y:S01]  /*0f30*/  MUFU.RCP R8, R6 ;  /* 0x0000000600087308 */ /* 0x000e220000001000 */
[----:B------:R-:W-:Y:S01]  /*0f40*/  FADD.FTZ R9, -R6, -RZ ;  /* 0x800000ff06097221 */ /* 0x000fe20000010100 */
[----:B------:R-:W-:-:S03]  /*0f50*/  IMAD R0, R3, -0x800000, R0 ;  /* 0xff80000003007824 */ /* 0x000fc600078e0200 */
[----:B0-----:R-:W-:-:S04]  /*0f60*/  FFMA R11, R8, R9, 1 ;  /* 0x3f800000080b7423 */ /* 0x001fc80000000009 */
[----:B------:R-:W-:-:S04]  /*0f70*/  FFMA R13, R8, R11, R8 ;  /* 0x0000000b080d7223 */ /* 0x000fc80000000008 */
[----:B------:R-:W-:-:S04]  /*0f80*/  FFMA R8, R0, R13, RZ ;  /* 0x0000000d00087223 */ /* 0x000fc800000000ff */
[----:B------:R-:W-:-:S04]  /*0f90*/  FFMA R11, R9, R8, R0 ;  /* 0x00000008090b7223 */ /* 0x000fc80000000000 */
[----:B------:R-:W-:-:S04]  /*0fa0*/  FFMA R8, R13, R11, R8 ;  /* 0x0000000b0d087223 */ /* 0x000fc80000000008 */
[----:B------:R-:W-:Y:S01]  /*0fb0*/  FFMA R11, R9, R8, R0 ;  /* 0x00000008090b7223 */ /* 0x000fe20000000000 */
[----:B------:R-:W-:-:S03]  /*0fc0*/  IADD3 R9, PT, PT, R3, 0x7f, -R12 ;  /* 0x0000007f03097810 */ /* 0x000fc60007ffe80c */
[----:B------:R-:W-:Y:S01]  /*0fd0*/  FFMA R0, R13, R11, R8 ;  /* 0x0000000b0d007223 */ /* 0x000fe20000000008 */
[----:B------:R-:W-:-:S04]  /*0fe0*/  IADD3 R9, PT, PT, R9, R4, RZ ;  /* 0x0000000409097210 */ /* 0x000fc80007ffe0ff */
[----:B------:R-:W-:-:S04]  /*0ff0*/  SHF.R.U32.HI R3, RZ, 0x17, R0 ;  /* 0x00000017ff037819 */ /* 0x000fc80000011600 */
[----:B------:R-:W-:-:S05]  /*1000*/  LOP3.LUT R3, R3, 0xff, RZ, 0xc0, !PT ;  /* 0x000000ff03037812 */ /* 0x000fca00078ec0ff */
[----:B------:R-:W-:-:S04]  /*1010*/  IMAD.IADD R10, R3, 0x1, R9 ;  /* 0x00000001030a7824 */ /* 0x000fc800078e0209 */
[----:B------:R-:W-:-:S05]  /*1020*/  VIADD R3, R10, 0xffffffff ;  /* 0xffffffff0a037836 */ /* 0x000fca0000000000 */
[----:B------:R-:W-:-:S13]  /*1030*/  ISETP.GE.U32.AND P0, PT, R3, 0xfe, PT ;  /* 0x000000fe0300780c */ /* 0x000fda0003f06070 */
[----:B------:R-:W-:Y:S05]  /*1040*/  @!P0 BRA `(.L_x_19) ;  /* 0x0000000000808947 */ /* 0x000fea0003800000 */
[----:B------:R-:W-:-:S13]  /*1050*/  ISETP.GT.AND P0, PT, R10, 0xfe, PT ;  /* 0x000000fe0a00780c */ /* 0x000fda0003f04270 */
[----:B------:R-:W-:Y:S05]  /*1060*/  @P0 BRA `(.L_x_20) ;  /* 0x00000000006c0947 */ /* 0x000fea0003800000 */
[----:B------:R-:W-:-:S13]  /*1070*/  ISETP.GE.AND P0, PT, R10, 0x1, PT ;  /* 0x000000010a00780c */ /* 0x000fda0003f06270 */
[----:B------:R-:W-:Y:S05]  /*1080*/  @P0 BRA `(.L_x_21) ;  /* 0x0000000000740947 */ /* 0x000fea0003800000 */
[----:B------:R-:W-:Y:S02]  /*1090*/  ISETP.GE.AND P0, PT, R10, -0x18, PT ;  /* 0xffffffe80a00780c */ /* 0x000fe40003f06270 */
[----:B------:R-:W-:-:S11]  /*10a0*/  LOP3.LUT R0, R0, 0x80000000, RZ, 0xc0, !PT ;  /* 0x8000000000007812 */ /* 0x000fd600078ec0ff */
[----:B------:R-:W-:Y:S05]  /*10b0*/  @!P0 BRA `(.L_x_21) ;  /* 0x0000000000688947 */ /* 0x000fea0003800000 */
[CCC-:B------:R-:W-:Y:S01]  /*10c0*/  FFMA.RZ R3, R13.reuse, R11.reuse, R8.reuse ;  /* 0x0000000b0d037223 */ /* 0x1c0fe2000000c008 */
[C---:B------:R-:W-:Y:S01]  /*10d0*/  IADD3 R9, PT, PT, R10.reuse, 0x20, RZ ;  /* 0x000000200a097810 */ /* 0x040fe20007ffe0ff */
[-CC-:B------:R-:W-:Y:S01]  /*10e0*/  FFMA.RM R4, R13, R11.reuse, R8.reuse ;  /* 0x0000000b0d047223 */ /* 0x180fe20000004008 */
[C---:B------:R-:W-:Y:S02]  /*10f0*/  ISETP.NE.AND P2, PT, R10.reuse, RZ, PT ;  /* 0x000000ff0a00720c */ /* 0x040fe40003f45270 */
[----:B------:R-:W-:Y:S01]  /*1100*/  LOP3.LUT R6, R3, 0x7fffff, RZ, 0xc0, !PT ;  /* 0x007fffff03067812 */ /* 0x000fe200078ec0ff */
[----:B------:R-:W-:Y:S01]  /*1110*/  FFMA.RP R3, R13, R11, R8 ;  /* 0x0000000b0d037223 */ /* 0x000fe20000008008 */
[----:B------:R-:W-:Y:S01]  /*1120*/  IMAD.MOV R8, RZ, RZ, -R10 ;  /* 0x000000ffff087224 */ /* 0x000fe200078e0a0a */
[----:B------:R-:W-:Y:S02]  /*1130*/  ISETP.NE.AND P1, PT, R10, RZ, PT ;  /* 0x000000ff0a00720c */ /* 0x000fe40003f25270 */
[----:B------:R-:W-:-:S02]  /*1140*/  LOP3.LUT R6, R6, 0x800000, RZ, 0xfc, !PT ;  /* 0x0080000006067812 */ /* 0x000fc400078efcff */
[----:B------:R-:W-:Y:S02]  /*1150*/  FSETP.NEU.FTZ.AND P0, PT, R3, R4, PT ;  /* 0x000000040300720b */ /* 0x000fe40003f1d000 */
[----:B------:R-:W-:Y:S02]  /*1160*/  SHF.L.U32 R9, R6, R9, RZ ;  /* 0x0000000906097219 */ /* 0x000fe400000006ff */
[----:B------:R-:W-:Y:S02]  /*1170*/  SEL R3, R8, RZ, P2 ;  /* 0x000000ff08037207 */ /* 0x000fe40001000000 */
[----:B------:R-:W-:Y:S02]  /*1180*/  ISETP.NE.AND P1, PT, R9, RZ, P1 ;  /* 0x000000ff0900720c */ /* 0x000fe40000f25270 */
[----:B------:R-:W-:Y:S02]  /*1190*/  SHF.R.U32.HI R3, RZ, R3, R6 ;  /* 0x00000003ff037219 */ /* 0x000fe40000011606 */
[----:B------:R-:W-:-:S02]  /*11a0*/  PLOP3.LUT P0, PT, P0, P1, PT, 0xf8, 0x8f ;  /* 0x00000000008f781c */ /* 0x000fc40000703f70 */
[----:B------:R-:W-:Y:S02]  /*11b0*/  SHF.R.U32.HI R9, RZ, 0x1, R3 ;  /* 0x00000001ff097819 */ /* 0x000fe40000011603 */
[----:B------:R-:W-:-:S04]  /*11c0*/  SEL R4, RZ, 0x1, !P0 ;  /* 0x00000001ff047807 */ /* 0x000fc80004000000 */
[----:B------:R-:W-:-:S04]  /*11d0*/  LOP3.LUT R4, R4, 0x1, R9, 0xf8, !PT ;  /* 0x0000000104047812 */ /* 0x000fc800078ef809 */
[----:B------:R-:W-:-:S05]  /*11e0*/  LOP3.LUT R4, R4, R3, RZ, 0xc0, !PT ;  /* 0x0000000304047212 */ /* 0x000fca00078ec0ff */
[----:B------:R-:W-:-:S05]  /*11f0*/  IMAD.IADD R9, R9, 0x1, R4 ;  /* 0x0000000109097824 */ /* 0x000fca00078e0204 */
[----:B------:R-:W-:Y:S01]  /*1200*/  LOP3.LUT R0, R9, R0, RZ, 0xfc, !PT ;  /* 0x0000000009007212 */ /* 0x000fe200078efcff */
[----:B------:R-:W-:Y:S06]  /*1210*/  BRA `(.L_x_21) ;  /* 0x0000000000107947 */ /* 0x000fec0003800000 */
.L_x_20:
[----:B------:R-:W-:-:S04]  /*1220*/  LOP3.LUT R0, R0, 0x80000000, RZ, 0xc0, !PT ;  /* 0x8000000000007812 */ /* 0x000fc800078ec0ff */
[----:B------:R-:W-:Y:S01]  /*1230*/  LOP3.LUT R0, R0, 0x7f800000, RZ, 0xfc, !PT ;  /* 0x7f80000000007812 */ /* 0x000fe200078efcff */
[----:B------:R-:W-:Y:S06]  /*1240*/  BRA `(.L_x_21) ;  /* 0x0000000000047947 */ /* 0x000fec0003800000 */
.L_x_19:
[----:B------:R-:W-:-:S07]  /*1250*/  LEA R0, R9, R0, 0x17 ;  /* 0x0000000009007211 */ /* 0x000fce00078eb8ff */
.L_x_21:
[----:B------:R-:W-:Y:S05]  /*1260*/  BSYNC.RECONVERGENT B2 ;  /* 0x0000000000027941 */ /* 0x000fea0003800200 */
.L_x_18:
[----:B------:R-:W-:Y:S05]  /*1270*/  BRA `(.L_x_22) ;  /* 0x0000000000207947 */ /* 0x000fea0003800000 */
.L_x_17:
[----:B------:R-:W-:-:S04]  /*1280*/  LOP3.LUT R0, R3, 0x80000000, R0, 0x48, !PT ;  /* 0x8000000003007812 */ /* 0x000fc800078e4800 */
[----:B------:R-:W-:Y:S01]  /*1290*/  LOP3.LUT R0, R0, 0x7f800000, RZ, 0xfc, !PT ;  /* 0x7f80000000007812 */ /* 0x000fe200078efcff */
[----:B------:R-:W-:Y:S06]  /*12a0*/  BRA `(.L_x_22) ;  /* 0x0000000000147947 */ /* 0x000fec0003800000 */
.L_x_16:
[----:B------:R-:W-:Y:S01]  /*12b0*/  LOP3.LUT R0, R3, 0x80000000, R0, 0x48, !PT ;  /* 0x8000000003007812 */ /* 0x000fe200078e4800 */
[----:B------:R-:W-:Y:S06]  /*12c0*/  BRA `(.L_x_22) ;  /* 0x00000000000c7947 */ /* 0x000fec0003800000 */
.L_x_15:
[----:B------:R-:W0:Y:S01]  /*12d0*/  MUFU.RSQ R0, -QNAN ;  /* 0xffc0000000007908 */ /* 0x000e220000001400 */
[----:B------:R-:W-:Y:S05]  /*12e0*/  BRA `(.L_x_22) ;  /* 0x0000000000047947 */ /* 0x000fea0003800000 */
.L_x_14:
[----:B------:R-:W-:-:S07]  /*12f0*/  FADD.FTZ R0, R0, R3 ;  /* 0x0000000300007221 */ /* 0x000fce0000010000 */
.L_x_22:
[----:B------:R-:W-:Y:S05]  /*1300*/  BSYNC.RECONVERGENT B1 ;  /* 0x0000000000017941 */ /* 0x000fea0003800200 */
.L_x_12:
[----:B------:R-:W-:-:S04]  /*1310*/  IMAD.MOV.U32 R3, RZ, RZ, 0x0 ;  /* 0x00000000ff037424 */ /* 0x000fc800078e00ff */
[----:B0-----:R-:W-:Y:S05]  /*1320*/  RET.REL.NODEC R2 `(_Z6kernelPhji) ;  /* 0xffffffec02347950 */ /* 0x001fea0003c3ffff */
.L_x_23:
[----:B------:R-:W-:-:S00]  /*1330*/  BRA `(.L_x_23) ;  /* 0xfffffffc00fc7947 */ /* 0x000fc0000383ffff */
[----:B------:R-:W-:-:S00]  /*1340*/  NOP ;  /* 0x0000000000007918 */ /* 0x000fc00000000000 */
        /* <DEDUP_REMOVED lines=11> */
.L_x_25:


//--------------------- .nv.global.init           --------------------------
	.section	.nv.global.init,"aw",@progbits
	.align	4
.nv.global.init:
	.type		__cudart_i2opi_f,@object
	.size		__cudart_i2opi_f,(.L_0 - __cudart_i2opi_f)
__cudart_i2opi_f:
        /*0000*/ 	.byte	0x41, 0x90, 0x43, 0x3c, 0x99, 0x95, 0x62, 0xdb, 0xc0, 0xdd, 0x34, 0xf5, 0xd1, 0x57, 0x27, 0xfc
        /*0010*/ 	.byte	0x29, 0x15, 0x44, 0x4e, 0x6e, 0x83, 0xf9, 0xa2
.L_0:


//--------------------- .nv.shared.reserved.0     --------------------------
	.section	.nv.shared.reserved.0,"aw",@nobits
	.weak		__nv_reservedSMEM_offset_0_alias
	.size		__nv_reservedSMEM_offset_0_alias, 0, 64
	.other		__nv_reservedSMEM_offset_0_alias,@"STO_CUDA_RESERVED_SHARED STV_DEFAULT"
__nv_reservedSMEM_offset_0_alias:
	.zero		0
	.zero		64


//--------------------- .nv.constant0._Z6kernelPhji --------------------------
	.section	.nv.constant0._Z6kernelPhji,"a",@progbits
	.sectionflags	@""
	.align	4
.nv.constant0._Z6kernelPhji:
	.zero		912


//--------------------- SYMBOLS --------------------------

	.type		.nv.reservedSmem.offset0,@object
	.size		.nv.reservedSmem.offset0,0x4
